//
// Generated by NVIDIA NVVM Compiler
//
// Compiler Build ID: CL-36424714
// Cuda compilation tools, release 13.0, V13.0.88
// Based on NVVM 20.0.0
//

.version 9.0
.target sm_100
.address_size 64

	// .globl	_Z6kernelP6float4jjf
.global .align 4 .b8 __cudart_i2opi_f[24] = {65, 144, 67, 60, 153, 149, 98, 219, 192, 221, 52, 245, 209, 87, 39, 252, 41, 21, 68, 78, 110, 131, 249, 162};

.visible .entry _Z6kernelP6float4jjf(
	.param .u64 .ptr .align 1 _Z6kernelP6float4jjf_param_0,
	.param .u32 _Z6kernelP6float4jjf_param_1,
	.param .u32 _Z6kernelP6float4jjf_param_2,
	.param .f32 _Z6kernelP6float4jjf_param_3
)
{
	.local .align 4 .b8 	__local_depot0[28];
	.reg .b64 	%SP;
	.reg .b64 	%SPL;
	.reg .pred 	%p<17>;
	.reg .b32 	%r<91>;
	.reg .b32 	%f<67>;
	.reg .b64 	%rd<43>;
	.reg .b64 	%fd<5>;

	mov.u64 	%SPL, __local_depot0;
	ld.param.u64 	%rd16, [_Z6kernelP6float4jjf_param_0];
	ld.param.u32 	%r31, [_Z6kernelP6float4jjf_param_1];
	ld.param.u32 	%r32, [_Z6kernelP6float4jjf_param_2];
	ld.param.f32 	%f16, [_Z6kernelP6float4jjf_param_3];
	add.u64 	%rd1, %SPL, 0;
	mov.u32 	%r33, %ctaid.x;
	mov.u32 	%r34, %ntid.x;
	mov.u32 	%r35, %tid.x;
	mad.lo.s32 	%r1, %r33, %r34, %r35;
	mov.u32 	%r36, %ctaid.y;
	mov.u32 	%r37, %ntid.y;
	mov.u32 	%r38, %tid.y;
	mad.lo.s32 	%r2, %r36, %r37, %r38;
	cvt.rn.f32.u32 	%f17, %r1;
	cvt.rn.f32.u32 	%f18, %r31;
	div.rn.f32 	%f19, %f17, %f18;
	cvt.rn.f32.u32 	%f20, %r2;
	cvt.rn.f32.u32 	%f21, %r32;
	div.rn.f32 	%f22, %f20, %f21;
	fma.rn.f32 	%f1, %f19, 0f40000000, 0fBF800000;
	fma.rn.f32 	%f2, %f22, 0f40000000, 0fBF800000;
	fma.rn.f32 	%f3, %f1, 0f40800000, %f16;
	mul.f32 	%f23, %f3, 0f3F22F983;
	cvt.rni.s32.f32 	%r86, %f23;
	cvt.rn.f32.s32 	%f24, %r86;
	fma.rn.f32 	%f25, %f24, 0fBFC90FDA, %f3;
	fma.rn.f32 	%f26, %f24, 0fB3A22168, %f25;
	fma.rn.f32 	%f65, %f24, 0fA7C234C5, %f26;
	abs.f32 	%f5, %f3;
	setp.ltu.f32 	%p1, %f5, 0f47CE4780;
	@%p1 bra 	$L__BB0_8;
	setp.neu.f32 	%p2, %f5, 0f7F800000;
	@%p2 bra 	$L__BB0_3;
	mov.f32 	%f29, 0f00000000;
	mul.rn.f32 	%f65, %f3, %f29;
	mov.b32 	%r86, 0;
	bra.uni 	$L__BB0_8;
$L__BB0_3:
	mov.b32 	%r4, %f3;
	shl.b32 	%r40, %r4, 8;
	or.b32  	%r5, %r40, -2147483648;
	mov.b64 	%rd39, 0;
	mov.b32 	%r83, 0;
	mov.u64 	%rd37, __cudart_i2opi_f;
	mov.u64 	%rd38, %rd1;
$L__BB0_4:
	.pragma "nounroll";
	ld.global.nc.u32 	%r41, [%rd37];
	mad.wide.u32 	%rd20, %r41, %r5, %rd39;
	shr.u64 	%rd39, %rd20, 32;
	st.local.u32 	[%rd38], %rd20;
	add.s32 	%r83, %r83, 1;
	add.s64 	%rd38, %rd38, 4;
	add.s64 	%rd37, %rd37, 4;
	setp.ne.s32 	%p3, %r83, 6;
	@%p3 bra 	$L__BB0_4;
	shr.u32 	%r42, %r4, 23;
	st.local.u32 	[%rd1+24], %rd39;
	and.b32  	%r8, %r42, 31;
	and.b32  	%r43, %r42, 224;
	add.s32 	%r44, %r43, -128;
	shr.u32 	%r45, %r44, 5;
	mul.wide.u32 	%rd21, %r45, 4;
	sub.s64 	%rd8, %rd1, %rd21;
	ld.local.u32 	%r84, [%rd8+24];
	ld.local.u32 	%r85, [%rd8+20];
	setp.eq.s32 	%p4, %r8, 0;
	@%p4 bra 	$L__BB0_7;
	shf.l.wrap.b32 	%r84, %r85, %r84, %r8;
	ld.local.u32 	%r46, [%rd8+16];
	shf.l.wrap.b32 	%r85, %r46, %r85, %r8;
$L__BB0_7:
	shr.u32 	%r47, %r84, 30;
	shf.l.wrap.b32 	%r48, %r85, %r84, 2;
	shl.b32 	%r49, %r85, 2;
	shr.u32 	%r50, %r48, 31;
	add.s32 	%r51, %r50, %r47;
	neg.s32 	%r52, %r51;
	setp.lt.s32 	%p5, %r4, 0;
	selp.b32 	%r86, %r52, %r51, %p5;
	xor.b32  	%r53, %r48, %r4;
	shr.s32 	%r54, %r48, 31;
	xor.b32  	%r55, %r54, %r48;
	xor.b32  	%r56, %r54, %r49;
	cvt.u64.u32 	%rd22, %r55;
	shl.b64 	%rd23, %rd22, 32;
	cvt.u64.u32 	%rd24, %r56;
	or.b64  	%rd25, %rd23, %rd24;
	cvt.rn.f64.s64 	%fd1, %rd25;
	mul.f64 	%fd2, %fd1, 0d3BF921FB54442D19;
	cvt.rn.f32.f64 	%f27, %fd2;
	neg.f32 	%f28, %f27;
	setp.lt.s32 	%p6, %r53, 0;
	selp.f32 	%f65, %f28, %f27, %p6;
$L__BB0_8:
	mul.rn.f32 	%f30, %f65, %f65;
	and.b32  	%r58, %r86, 1;
	setp.eq.b32 	%p7, %r58, 1;
	selp.f32 	%f31, 0f3F800000, %f65, %p7;
	fma.rn.f32 	%f32, %f30, %f31, 0f00000000;
	fma.rn.f32 	%f33, %f30, 0f37CBAC00, 0fBAB607ED;
	selp.f32 	%f34, %f33, 0fB94D4153, %p7;
	selp.f32 	%f35, 0f3D2AAABB, 0f3C0885E4, %p7;
	fma.rn.f32 	%f36, %f34, %f30, %f35;
	selp.f32 	%f37, 0fBEFFFFFF, 0fBE2AAAA8, %p7;
	fma.rn.f32 	%f38, %f36, %f30, %f37;
	fma.rn.f32 	%f39, %f38, %f32, %f31;
	and.b32  	%r59, %r86, 2;
	setp.eq.s32 	%p8, %r59, 0;
	mov.f32 	%f40, 0f00000000;
	sub.f32 	%f41, %f40, %f39;
	selp.f32 	%f9, %f39, %f41, %p8;
	fma.rn.f32 	%f10, %f2, 0f40800000, %f16;
	mul.f32 	%f42, %f10, 0f3F22F983;
	cvt.rni.s32.f32 	%r90, %f42;
	cvt.rn.f32.s32 	%f43, %r90;
	fma.rn.f32 	%f44, %f43, 0fBFC90FDA, %f10;
	fma.rn.f32 	%f45, %f43, 0fB3A22168, %f44;
	fma.rn.f32 	%f66, %f43, 0fA7C234C5, %f45;
	abs.f32 	%f12, %f10;
	setp.ltu.f32 	%p9, %f12, 0f47CE4780;
	@%p9 bra 	$L__BB0_16;
	setp.neu.f32 	%p10, %f12, 0f7F800000;
	@%p10 bra 	$L__BB0_11;
	mov.f32 	%f48, 0f00000000;
	mul.rn.f32 	%f66, %f10, %f48;
	mov.b32 	%r90, 0;
	bra.uni 	$L__BB0_16;
$L__BB0_11:
	mov.b32 	%r18, %f10;
	shl.b32 	%r61, %r18, 8;
	or.b32  	%r19, %r61, -2147483648;
	mov.b64 	%rd42, 0;
	mov.b32 	%r87, 0;
	mov.u64 	%rd40, __cudart_i2opi_f;
	mov.u64 	%rd41, %rd1;
$L__BB0_12:
	.pragma "nounroll";
	ld.global.nc.u32 	%r62, [%rd40];
	mad.wide.u32 	%rd28, %r62, %r19, %rd42;
	shr.u64 	%rd42, %rd28, 32;
	st.local.u32 	[%rd41], %rd28;
	add.s32 	%r87, %r87, 1;
	add.s64 	%rd41, %rd41, 4;
	add.s64 	%rd40, %rd40, 4;
	setp.ne.s32 	%p11, %r87, 6;
	@%p11 bra 	$L__BB0_12;
	shr.u32 	%r63, %r18, 23;
	st.local.u32 	[%rd1+24], %rd42;
	and.b32  	%r22, %r63, 31;
	and.b32  	%r64, %r63, 224;
	add.s32 	%r65, %r64, -128;
	shr.u32 	%r66, %r65, 5;
	mul.wide.u32 	%rd29, %r66, 4;
	sub.s64 	%rd15, %rd1, %rd29;
	ld.local.u32 	%r88, [%rd15+24];
	ld.local.u32 	%r89, [%rd15+20];
	setp.eq.s32 	%p12, %r22, 0;
	@%p12 bra 	$L__BB0_15;
	shf.l.wrap.b32 	%r88, %r89, %r88, %r22;
	ld.local.u32 	%r67, [%rd15+16];
	shf.l.wrap.b32 	%r89, %r67, %r89, %r22;
$L__BB0_15:
	shr.u32 	%r68, %r88, 30;
	shf.l.wrap.b32 	%r69, %r89, %r88, 2;
	shl.b32 	%r70, %r89, 2;
	shr.u32 	%r71, %r69, 31;
	add.s32 	%r72, %r71, %r68;
	neg.s32 	%r73, %r72;
	setp.lt.s32 	%p13, %r18, 0;
	selp.b32 	%r90, %r73, %r72, %p13;
	xor.b32  	%r74, %r69, %r18;
	shr.s32 	%r75, %r69, 31;
	xor.b32  	%r76, %r75, %r69;
	xor.b32  	%r77, %r75, %r70;
	cvt.u64.u32 	%rd30, %r76;
	shl.b64 	%rd31, %rd30, 32;
	cvt.u64.u32 	%rd32, %r77;
	or.b64  	%rd33, %rd31, %rd32;
	cvt.rn.f64.s64 	%fd3, %rd33;
	mul.f64 	%fd4, %fd3, 0d3BF921FB54442D19;
	cvt.rn.f32.f64 	%f46, %fd4;
	neg.f32 	%f47, %f46;
	setp.lt.s32 	%p14, %r74, 0;
	selp.f32 	%f66, %f47, %f46, %p14;
$L__BB0_16:
	cvta.to.global.u64 	%rd34, %rd16;
	add.s32 	%r79, %r90, 1;
	mul.rn.f32 	%f49, %f66, %f66;
	and.b32  	%r80, %r90, 1;
	setp.eq.b32 	%p15, %r80, 1;
	selp.f32 	%f50, %f66, 0f3F800000, %p15;
	fma.rn.f32 	%f51, %f49, %f50, 0f00000000;
	fma.rn.f32 	%f52, %f49, 0f37CBAC00, 0fBAB607ED;
	selp.f32 	%f53, 0fB94D4153, %f52, %p15;
	selp.f32 	%f54, 0f3C0885E4, 0f3D2AAABB, %p15;
	fma.rn.f32 	%f55, %f53, %f49, %f54;
	selp.f32 	%f56, 0fBE2AAAA8, 0fBEFFFFFF, %p15;
	fma.rn.f32 	%f57, %f55, %f49, %f56;
	fma.rn.f32 	%f58, %f57, %f51, %f50;
	and.b32  	%r81, %r79, 2;
	setp.eq.s32 	%p16, %r81, 0;
	mov.f32 	%f59, 0f00000000;
	sub.f32 	%f60, %f59, %f58;
	selp.f32 	%f61, %f58, %f60, %p16;
	mul.f32 	%f62, %f9, %f61;
	mul.f32 	%f63, %f62, 0f3F000000;
	mad.lo.s32 	%r82, %r31, %r2, %r1;
	mul.wide.u32 	%rd35, %r82, 16;
	add.s64 	%rd36, %rd34, %rd35;
	mov.f32 	%f64, 0fFF00FF00;
	st.global.v4.f32 	[%rd36], {%f1, %f63, %f2, %f64};
	ret;

}


// ===== COMPILED SASS (sm_100) =====

	.target	sm_100

	.elftype	@"ET_EXEC"


//--------------------- .note.nv.tkinfo           --------------------------
	.section	.note.nv.tkinfo,"",@"SHT_NOTE"
	.sectionflags	@"SHF_NOTE_NV_TKINFO"
	.tkinfo
        /*0018*/ 	.word	0x00000002
        /*0030*/ 	.string	""
        /*0030*/ 	.string	"ptxas"
        /*0030*/ 	.string	"Cuda compilation tools, release 13.0, V13.0.88"
        /*0030*/ 	.string	"Build cuda_13.0.r13.0/compiler.36424714_0"
        /*0030*/ 	.string	"-arch sm_100 -m 64 "



//--------------------- .note.nv.cuinfo           --------------------------
	.section	.note.nv.cuinfo,"",@"SHT_NOTE"
	.sectionflags	@"SHF_NOTE_NV_CUINFO"
        /*0018*/ 	.short	0x0002
        /*001a*/ 	.short	0x0064
        /*001c*/ 	.short	0x0082
	.zero		2


//--------------------- .nv.info                  --------------------------
	.section	.nv.info,"",@"SHT_CUDA_INFO"
	.align	4


	//----- nvinfo : EIATTR_REGCOUNT
	.align		4
        /*0000*/ 	.byte	0x04, 0x2f
        /*0002*/ 	.short	(.L_2 - .L_1)
	.align		4
.L_1:
        /*0004*/ 	.word	index@(_Z6kernelP6float4jjf)
        /*0008*/ 	.word	0x00000014


	//----- nvinfo : EIATTR_FRAME_SIZE
	.align		4
.L_2:
        /*000c*/ 	.byte	0x04, 0x11
        /*000e*/ 	.short	(.L_4 - .L_3)
	.align		4
.L_3:
        /*0010*/ 	.word	index@($__internal_0_$__cuda_sm3x_div_rn_noftz_f32_slowpath)
        /*0014*/ 	.word	0x00000020


	//----- nvinfo : EIATTR_FRAME_SIZE
	.align		4
.L_4:
        /*0018*/ 	.byte	0x04, 0x11
        /*001a*/ 	.short	(.L_6 - .L_5)
	.align		4
.L_5:
        /*001c*/ 	.word	index@(_Z6kernelP6float4jjf)
        /*0020*/ 	.word	0x00000020


	//----- nvinfo : EIATTR_MIN_STACK_SIZE
	.align		4
.L_6:
        /*0024*/ 	.byte	0x04, 0x12
        /*0026*/ 	.short	(.L_8 - .L_7)
	.align		4
.L_7:
        /*0028*/ 	.word	index@(_Z6kernelP6float4jjf)
        /*002c*/ 	.word	0x00000020
.L_8:


//--------------------- .nv.compat                --------------------------
	.section	.nv.compat,"",@"SHT_CUDA_COMPAT_INFO"
	.align	4
        /*0000*/ 	.byte	0x02, 0x09, 0x00, 0x00, 0x02, 0x02, 0x01, 0x00, 0x02, 0x05, 0x05, 0x00, 0x03, 0x07, 0x01, 0x01
        /*0010*/ 	.byte	0x02, 0x03, 0x00, 0x00, 0x02, 0x06, 0x01, 0x00, 0x04, 0x0b, 0x08, 0x00, 0x01, 0x00, 0x00, 0x00
        /*0020*/ 	.byte	0x00, 0x00, 0x00, 0x00


//--------------------- .nv.info._Z6kernelP6float4jjf --------------------------
	.section	.nv.info._Z6kernelP6float4jjf,"",@"SHT_CUDA_INFO"
	.sectionflags	@""
	.align	4


	//----- nvinfo : EIATTR_CUDA_API_VERSION
	.align		4
        /*0000*/ 	.byte	0x04, 0x37
        /*0002*/ 	.short	(.L_10 - .L_9)
.L_9:
        /*0004*/ 	.word	0x00000082


	//----- nvinfo : EIATTR_KPARAM_INFO
	.align		4
.L_10:
        /*0008*/ 	.byte	0x04, 0x17
        /*000a*/ 	.short	(.L_12 - .L_11)
.L_11:
        /*000c*/ 	.word	0x00000000
        /*0010*/ 	.short	0x0003
        /*0012*/ 	.short	0x0010
        /*0014*/ 	.byte	0x00, 0xf0, 0x11, 0x00


	//----- nvinfo : EIATTR_KPARAM_INFO
	.align		4
.L_12:
        /*0018*/ 	.byte	0x04, 0x17
        /*001a*/ 	.short	(.L_14 - .L_13)
.L_13:
        /*001c*/ 	.word	0x00000000
        /*0020*/ 	.short	0x0002
        /*0022*/ 	.short	0x000c
        /*0024*/ 	.byte	0x00, 0xf0, 0x11, 0x00


	//----- nvinfo : EIATTR_KPARAM_INFO
	.align		4
.L_14:
        /*0028*/ 	.byte	0x04, 0x17
        /*002a*/ 	.short	(.L_16 - .L_15)
.L_15:
        /*002c*/ 	.word	0x00000000
        /*0030*/ 	.short	0x0001
        /*0032*/ 	.short	0x0008
        /*0034*/ 	.byte	0x00, 0xf0, 0x11, 0x00


	//----- nvinfo : EIATTR_KPARAM_INFO
	.align		4
.L_16:
        /*0038*/ 	.byte	0x04, 0x17
        /*003a*/ 	.short	(.L_18 - .L_17)
.L_17:
        /*003c*/ 	.word	0x00000000
        /*0040*/ 	.short	0x0000
        /*0042*/ 	.short	0x0000
        /*0044*/ 	.byte	0x00, 0xf5, 0x21, 0x00


	//----- nvinfo : EIATTR_SPARSE_MMA_MASK
	.align		4
.L_18:
        /*0048*/ 	.byte	0x03, 0x50
        /*004a*/ 	.short	0x0000


	//----- nvinfo : EIATTR_MAXREG_COUNT
	.align		4
        /*004c*/ 	.byte	0x03, 0x1b
        /*004e*/ 	.short	0x00ff


	//----- nvinfo : EIATTR_MERCURY_ISA_VERSION
	.align		4
        /*0050*/ 	.byte	0x03, 0x5f
        /*0052*/ 	.short	0x0101


	//----- nvinfo : EIATTR_VRC_CTA_INIT_COUNT
	.align		4
        /*0054*/ 	.byte	0x02, 0x4a
	.zero		1
	.zero		1


	//----- nvinfo : EIATTR_EXIT_INSTR_OFFSETS
	.align		4
        /*0058*/ 	.byte	0x04, 0x1c
        /*005a*/ 	.short	(.L_20 - .L_19)


	//   ....[0]....
.L_19:
        /*005c*/ 	.word	0x00000dc0


	//----- nvinfo : EIATTR_CRS_STACK_SIZE
	.align		4
.L_20:
        /*0060*/ 	.byte	0x04, 0x1e
        /*0062*/ 	.short	(.L_22 - .L_21)
.L_21:
        /*0064*/ 	.word	0x00000000


	//----- nvinfo : EIATTR_CBANK_PARAM_SIZE
	.align		4
.L_22:
        /*0068*/ 	.byte	0x03, 0x19
        /*006a*/ 	.short	0x0014


	//----- nvinfo : EIATTR_PARAM_CBANK
	.align		4
        /*006c*/ 	.byte	0x04, 0x0a
        /*006e*/ 	.short	(.L_24 - .L_23)
	.align		4
.L_23:
        /*0070*/ 	.word	index@(.nv.constant0._Z6kernelP6float4jjf)
        /*0074*/ 	.short	0x0380
        /*0076*/ 	.short	0x0014


	//----- nvinfo : EIATTR_SW_WAR
	.align		4
.L_24:
        /*0078*/ 	.byte	0x04, 0x36
        /*007a*/ 	.short	(.L_26 - .L_25)
.L_25:
        /*007c*/ 	.word	0x00000008
.L_26:


//--------------------- .nv.callgraph             --------------------------
	.section	.nv.callgraph,"",@"SHT_CUDA_CALLGRAPH"
	.align	4
	.sectionentsize	8
	.align		4
        /*0000*/ 	.word	0x00000000
	.align		4
        /*0004*/ 	.word	0xffffffff
	.align		4
        /*0008*/ 	.word	0x00000000
	.align		4
        /*000c*/ 	.word	0xfffffffe
	.align		4
        /*0010*/ 	.word	0x00000000
	.align		4
        /*0014*/ 	.word	0xfffffffd
	.align		4
        /*0018*/ 	.word	0x00000000
	.align		4
        /*001c*/ 	.word	0xfffffffc


//--------------------- .nv.constant4             --------------------------
	.section	.nv.constant4,"a",@progbits
	.align	8
	.align		8
.nv.constant4:
        /*0000*/ 	.dword	__cudart_i2opi_f


//--------------------- .text._Z6kernelP6float4jjf --------------------------
	.section	.text._Z6kernelP6float4jjf,"ax",@progbits
	.align	128
        .global         _Z6kernelP6float4jjf
        .type           _Z6kernelP6float4jjf,@function
        .size           _Z6kernelP6float4jjf,(.L_x_22 - _Z6kernelP6float4jjf)
        .other          _Z6kernelP6float4jjf,@"STO_CUDA_ENTRY STV_DEFAULT"
_Z6kernelP6float4jjf:
.text._Z6kernelP6float4jjf:
[----:B------:R-:W0:Y:S01]  /*0000*/  LDC R1, c[0x0][0x37c] ;  /* 0x0000df00ff017b82 */ /* 0x000e220000000800 */
[----:B------:R-:W1:Y:S01]  /*0010*/  S2R R0, SR_TID.X ;  /* 0x0000000000007919 */ /* 0x000e620000002100 */
[----:B------:R-:W2:Y:S06]  /*0020*/  LDCU UR5, c[0x0][0x388] ;  /* 0x00007100ff0577ac */ /* 0x000eac0008000800 */
[----:B------:R-:W1:Y:S01]  /*0030*/  S2UR UR4, SR_CTAID.X ;  /* 0x00000000000479c3 */ /* 0x000e620000002500 */
[----:B------:R-:W-:Y:S01]  /*0040*/  BSSY.RECONVERGENT B0, `(.L_x_0) ;  /* 0x0000015000007945 */ /* 0x000fe20003800200 */
[----:B------:R-:W3:Y:S01]  /*0050*/  S2R R9, SR_TID.Y ;  /* 0x0000000000097919 */ /* 0x000ee20000002200 */
[----:B0-----:R-:W-:-:S05]  /*0060*/  VIADD R1, R1, 0xffffffe0 ;  /* 0xffffffe001017836 */ /* 0x001fca0000000000 */
[----:B------:R-:W1:Y:S08]  /*0070*/  LDC R7, c[0x0][0x360] ;  /* 0x0000d800ff077b82 */ /* 0x000e700000000800 */
[----:B------:R-:W3:Y:S01]  /*0080*/  LDC R10, c[0x0][0x364] ;  /* 0x0000d900ff0a7b82 */ /* 0x000ee20000000800 */
[----:B--2---:R-:W-:-:S04]  /*0090*/  I2FP.F32.U32 R3, UR5 ;  /* 0x0000000500037c45 */ /* 0x004fc80008201000 */
[----:B------:R-:W0:Y:S03]  /*00a0*/  MUFU.RCP R2, R3 ;  /* 0x0000000300027308 */ /* 0x000e260000001000 */
[----:B------:R-:W3:Y:S01]  /*00b0*/  S2UR UR5, SR_CTAID.Y ;  /* 0x00000000000579c3 */ /* 0x000ee20000002600 */
[----:B-1----:R-:W-:-:S05]  /*00c0*/  IMAD R7, R7, UR4, R0 ;  /* 0x0000000407077c24 */ /* 0x002fca000f8e0200 */
[----:B------:R-:W-:Y:S01]  /*00d0*/  I2FP.F32.U32 R0, R7 ;  /* 0x0000000700007245 */ /* 0x000fe20000201000 */
[----:B0-----:R-:W-:-:S03]  /*00e0*/  FFMA R5, -R3, R2, 1 ;  /* 0x3f80000003057423 */ /* 0x001fc60000000102 */
[----:B------:R-:W0:Y:S01]  /*00f0*/  FCHK P0, R0, R3 ;  /* 0x0000000300007302 */ /* 0x000e220000000000 */
[----:B------:R-:W-:-:S04]  /*0100*/  FFMA R5, R2, R5, R2 ;  /* 0x0000000502057223 */ /* 0x000fc80000000002 */
[----:B------:R-:W-:Y:S01]  /*0110*/  FFMA R4, R0, R5, RZ ;  /* 0x0000000500047223 */ /* 0x000fe200000000ff */
[----:B---3--:R-:W-:-:S03]  /*0120*/  IMAD R10, R10, UR5, R9 ;  /* 0x000000050a0a7c24 */ /* 0x008fc6000f8e0209 */
[----:B------:R-:W-:-:S04]  /*0130*/  FFMA R2, -R3, R4, R0 ;  /* 0x0000000403027223 */ /* 0x000fc80000000100 */
[----:B------:R-:W-:Y:S01]  /*0140*/  FFMA R4, R5, R2, R4 ;  /* 0x0000000205047223 */ /* 0x000fe20000000004 */
[----:B0-----:R-:W-:Y:S06]  /*0150*/  @!P0 BRA `(.L_x_1) ;  /* 0x00000000000c8947 */ /* 0x001fec0003800000 */
[----:B------:R-:W-:-:S07]  /*0160*/  MOV R2, 0x180 ;  /* 0x0000018000027802 */ /* 0x000fce0000000f00 */
[----:B------:R-:W-:Y:S05]  /*0170*/  CALL.REL.NOINC `($__internal_0_$__cuda_sm3x_div_rn_noftz_f32_slowpath) ;  /* 0x0000000c00147944 */ /* 0x000fea0003c00000 */
[----:B------:R-:W-:-:S07]  /*0180*/  IMAD.MOV.U32 R4, RZ, RZ, R0 ;  /* 0x000000ffff047224 */ /* 0x000fce00078e0000 */
.L_x_1:
[----:B------:R-:W-:Y:S05]  /*0190*/  BSYNC.RECONVERGENT B0 ;  /* 0x0000000000007941 */ /* 0x000fea0003800200 */
.L_x_0:
[----:B------:R-:W0:Y:S01]  /*01a0*/  LDCU UR4, c[0x0][0x38c] ;  /* 0x00007180ff0477ac */ /* 0x000e220008000800 */
[----:B------:R-:W-:Y:S01]  /*01b0*/  I2FP.F32.U32 R0, R10 ;  /* 0x0000000a00007245 */ /* 0x000fe20000201000 */
[----:B------:R-:W-:Y:S01]  /*01c0*/  BSSY.RECONVERGENT B0, `(.L_x_2) ;  /* 0x000000d000007945 */ /* 0x000fe20003800200 */
[----:B0-----:R-:W-:-:S04]  /*01d0*/  I2FP.F32.U32 R3, UR4 ;  /* 0x0000000400037c45 */ /* 0x001fc80008201000 */
[----:B------:R-:W0:Y:S08]  /*01e0*/  MUFU.RCP R2, R3 ;  /* 0x0000000300027308 */ /* 0x000e300000001000 */
[----:B------:R-:W1:Y:S01]  /*01f0*/  FCHK P0, R0, R3 ;  /* 0x0000000300007302 */ /* 0x000e620000000000 */
[----:B0-----:R-:W-:-:S04]  /*0200*/  FFMA R5, -R3, R2, 1 ;  /* 0x3f80000003057423 */ /* 0x001fc80000000102 */
[----:B------:R-:W-:-:S04]  /*0210*/  FFMA R5, R2, R5, R2 ;  /* 0x0000000502057223 */ /* 0x000fc80000000002 */
[----:B------:R-:W-:-:S04]  /*0220*/  FFMA R2, R0, R5, RZ ;  /* 0x0000000500027223 */ /* 0x000fc800000000ff */
[----:B------:R-:W-:-:S04]  /*0230*/  FFMA R6, -R3, R2, R0 ;  /* 0x0000000203067223 */ /* 0x000fc80000000100 */
[----:B------:R-:W-:Y:S01]  /*0240*/  FFMA R6, R5, R6, R2 ;  /* 0x0000000605067223 */ /* 0x000fe20000000002 */
[----:B-1----:R-:W-:Y:S06]  /*0250*/  @!P0 BRA `(.L_x_3) ;  /* 0x00000000000c8947 */ /* 0x002fec0003800000 */
[----:B------:R-:W-:-:S07]  /*0260*/  MOV R2, 0x280 ;  /* 0x0000028000027802 */ /* 0x000fce0000000f00 */
[----:B------:R-:W-:Y:S05]  /*0270*/  CALL.REL.NOINC `($__internal_0_$__cuda_sm3x_div_rn_noftz_f32_slowpath) ;  /* 0x0000000800d47944 */ /* 0x000fea0003c00000 */
[----:B------:R-:W-:-:S07]  /*0280*/  IMAD.MOV.U32 R6, RZ, RZ, R0 ;  /* 0x000000ffff067224 */ /* 0x000fce00078e0000 */
.L_x_3:
[----:B------:R-:W-:Y:S05]  /*0290*/  BSYNC.RECONVERGENT B0 ;  /* 0x0000000000007941 */ /* 0x000fea0003800200 */
.L_x_2:
[----:B------:R-:W0:Y:S01]  /*02a0*/  LDC R9, c[0x0][0x390] ;  /* 0x0000e400ff097b82 */ /* 0x000e220000000800 */
[----:B------:R-:W-:Y:S01]  /*02b0*/  IMAD.MOV.U32 R5, RZ, RZ, 0x40000000 ;  /* 0x40000000ff057424 */ /* 0x000fe200078e00ff */
[----:B------:R-:W1:Y:S01]  /*02c0*/  LDCU.64 UR6, c[0x0][0x358] ;  /* 0x00006b00ff0677ac */ /* 0x000e620008000a00 */
[----:B------:R-:W-:Y:S02]  /*02d0*/  BSSY.RECONVERGENT B0, `(.L_x_4) ;  /* 0x0000043000007945 */ /* 0x000fe40003800200 */
[-C--:B------:R-:W-:Y:S01]  /*02e0*/  FFMA R4, R4, R5.reuse, -1 ;  /* 0xbf80000004047423 */ /* 0x080fe20000000005 */
[----:B------:R-:W-:-:S03]  /*02f0*/  FFMA R6, R6, R5, -1 ;  /* 0xbf80000006067423 */ /* 0x000fc60000000005 */
[----:B0-----:R-:W-:-:S04]  /*0300*/  FFMA R11, R4, 4, R9 ;  /* 0x40800000040b7823 */ /* 0x001fc80000000009 */
[C---:B------:R-:W-:Y:S01]  /*0310*/  FMUL R0, R11.reuse, 0.63661974668502807617 ;  /* 0x3f22f9830b007820 */ /* 0x040fe20000400000 */
[----:B------:R-:W-:-:S05]  /*0320*/  FSETP.GE.AND P0, PT, |R11|, 105615, PT ;  /* 0x47ce47800b00780b */ /* 0x000fca0003f06200 */
[----:B------:R-:W0:Y:S02]  /*0330*/  F2I.NTZ R0, R0 ;  /* 0x0000000000007305 */ /* 0x000e240000203100 */
[----:B0-----:R-:W-:-:S05]  /*0340*/  I2FP.F32.S32 R2, R0 ;  /* 0x0000000000027245 */ /* 0x001fca0000201400 */
[----:B------:R-:W-:-:S04]  /*0350*/  FFMA R3, R2, -1.5707962512969970703, R11 ;  /* 0xbfc90fda02037823 */ /* 0x000fc8000000000b */
[----:B------:R-:W-:-:S04]  /*0360*/  FFMA R3, R2, -7.5497894158615963534e-08, R3 ;  /* 0xb3a2216802037823 */ /* 0x000fc80000000003 */
[----:B------:R-:W-:Y:S01]  /*0370*/  FFMA R3, R2, -5.3903029534742383927e-15, R3 ;  /* 0xa7c234c502037823 */ /* 0x000fe20000000003 */
[----:B-1----:R-:W-:Y:S06]  /*0380*/  @!P0 BRA `(.L_x_5) ;  /* 0x0000000000dc8947 */ /* 0x002fec0003800000 */
[----:B------:R-:W-:-:S13]  /*0390*/  FSETP.NEU.AND P0, PT, |R11|, +INF , PT ;  /* 0x7f8000000b00780b */ /* 0x000fda0003f0d200 */
[----:B------:R-:W-:Y:S01]  /*03a0*/  @!P0 FMUL R3, RZ, R11 ;  /* 0x0000000bff038220 */ /* 0x000fe20000400000 */
[----:B------:R-:W-:Y:S01]  /*03b0*/  @!P0 IMAD.MOV.U32 R0, RZ, RZ, RZ ;  /* 0x000000ffff008224 */ /* 0x000fe200078e00ff */
[----:B------:R-:W-:Y:S06]  /*03c0*/  @!P0 BRA `(.L_x_5) ;  /* 0x0000000000cc8947 */ /* 0x000fec0003800000 */
[----:B------:R-:W-:Y:S01]  /*03d0*/  IMAD.SHL.U32 R2, R11, 0x100, RZ ;  /* 0x000001000b027824 */ /* 0x000fe200078e00ff */
[----:B------:R-:W0:Y:S01]  /*03e0*/  LDCU.64 UR8, c[0x4][URZ] ;  /* 0x01000000ff0877ac */ /* 0x000e220008000a00 */
[----:B------:R-:W-:Y:S02]  /*03f0*/  IMAD.MOV.U32 R8, RZ, RZ, RZ ;  /* 0x000000ffff087224 */ /* 0x000fe400078e00ff */
[----:B------:R-:W-:Y:S01]  /*0400*/  IMAD.MOV.U32 R0, RZ, RZ, R1 ;  /* 0x000000ffff007224 */ /* 0x000fe200078e0001 */
[----:B------:R-:W-:Y:S01]  /*0410*/  LOP3.LUT R15, R2, 0x80000000, RZ, 0xfc, !PT ;  /* 0x80000000020f7812 */ /* 0x000fe200078efcff */
[----:B------:R-:W-:Y:S01]  /*0420*/  UMOV UR5, URZ ;  /* 0x000000ff00057c82 */ /* 0x000fe20008000000 */
[----:B------:R-:W-:-:S05]  /*0430*/  UMOV UR4, URZ ;  /* 0x000000ff00047c82 */ /* 0x000fca0008000000 */
.L_x_6:
[----:B0-----:R-:W-:Y:S02]  /*0440*/  IMAD.U32 R12, RZ, RZ, UR8 ;  /* 0x00000008ff0c7e24 */ /* 0x001fe4000f8e00ff */
[----:B------:R-:W-:-:S05]  /*0450*/  IMAD.U32 R13, RZ, RZ, UR9 ;  /* 0x00000009ff0d7e24 */ /* 0x000fca000f8e00ff */
[----:B------:R-:W2:Y:S01]  /*0460*/  LDG.E.CONSTANT R2, desc[UR6][R12.64] ;  /* 0x000000060c027981 */ /* 0x000ea2000c1e9900 */
[----:B------:R-:W-:Y:S02]  /*0470*/  UIADD3 UR8, UP0, UPT, UR8, 0x4, URZ ;  /* 0x0000000408087890 */ /* 0x000fe4000ff1e0ff */
[----:B------:R-:W-:Y:S02]  /*0480*/  UIADD3 UR4, UPT, UPT, UR4, 0x1, URZ ;  /* 0x0000000104047890 */ /* 0x000fe4000fffe0ff */
[----:B------:R-:W-:Y:S02]  /*0490*/  UIADD3.X UR9, UPT, UPT, URZ, UR9, URZ, UP0, !UPT ;  /* 0x00000009ff097290 */ /* 0x000fe400087fe4ff */
[----:B------:R-:W-:Y:S01]  /*04a0*/  UISETP.NE.AND UP0, UPT, UR4, 0x6, UPT ;  /* 0x000000060400788c */ /* 0x000fe2000bf05270 */
[----:B--2---:R-:W-:-:S03]  /*04b0*/  IMAD.WIDE.U32 R2, R2, R15, RZ ;  /* 0x0000000f02027225 */ /* 0x004fc600078e00ff */
[----:B------:R-:W-:-:S04]  /*04c0*/  IADD3 R5, P0, PT, R2, R8, RZ ;  /* 0x0000000802057210 */ /* 0x000fc80007f1e0ff */
[----:B------:R-:W-:Y:S01]  /*04d0*/  IADD3.X R8, PT, PT, R3, UR5, RZ, P0, !PT ;  /* 0x0000000503087c10 */ /* 0x000fe200087fe4ff */
[----:B------:R0:W-:Y:S02]  /*04e0*/  STL [R0], R5 ;  /* 0x0000000500007387 */ /* 0x0001e40000100800 */
[----:B0-----:R-:W-:Y:S01]  /*04f0*/  VIADD R0, R0, 0x4 ;  /* 0x0000000400007836 */ /* 0x001fe20000000000 */
[----:B------:R-:W-:Y:S06]  /*0500*/  BRA.U UP0, `(.L_x_6) ;  /* 0xfffffffd00cc7547 */ /* 0x000fec000b83ffff */
[----:B------:R-:W-:Y:S01]  /*0510*/  SHF.R.U32.HI R5, RZ, 0x17, R11 ;  /* 0x00000017ff057819 */ /* 0x000fe2000001160b */
[----:B------:R0:W-:Y:S03]  /*0520*/  STL [R1+0x18], R8 ;  /* 0x0000180801007387 */ /* 0x0001e60000100800 */
[C---:B------:R-:W-:Y:S02]  /*0530*/  LOP3.LUT R0, R5.reuse, 0xe0, RZ, 0xc0, !PT ;  /* 0x000000e005007812 */ /* 0x040fe400078ec0ff */
[----:B------:R-:W-:-:S03]  /*0540*/  LOP3.LUT P0, RZ, R5, 0x1f, RZ, 0xc0, !PT ;  /* 0x0000001f05ff7812 */ /* 0x000fc6000780c0ff */
[----:B------:R-:W-:-:S05]  /*0550*/  VIADD R0, R0, 0xffffff80 ;  /* 0xffffff8000007836 */ /* 0x000fca0000000000 */
[----:B------:R-:W-:-:S05]  /*0560*/  SHF.R.U32.HI R0, RZ, 0x5, R0 ;  /* 0x00000005ff007819 */ /* 0x000fca0000011600 */
[----:B------:R-:W-:-:S05]  /*0570*/  IMAD R14, R0, -0x4, R1 ;  /* 0xfffffffc000e7824 */ /* 0x000fca00078e0201 */
[----:B------:R-:W2:Y:S04]  /*0580*/  LDL R0, [R14+0x18] ;  /* 0x000018000e007983 */ /* 0x000ea80000100800 */
[----:B------:R-:W2:Y:S04]  /*0590*/  LDL R3, [R14+0x14] ;  /* 0x000014000e037983 */ /* 0x000ea80000100800 */
[----:B------:R-:W3:Y:S01]  /*05a0*/  @P0 LDL R2, [R14+0x10] ;  /* 0x000010000e020983 */ /* 0x000ee20000100800 */
[----:B------:R-:W-:Y:S01]  /*05b0*/  LOP3.LUT R5, R5, 0x1f, RZ, 0xc0, !PT ;  /* 0x0000001f05057812 */ /* 0x000fe200078ec0ff */
[----:B------:R-:W-:Y:S01]  /*05c0*/  UMOV UR4, 0x54442d19 ;  /* 0x54442d1900047882 */ /* 0x000fe20000000000 */
[----:B------:R-:W-:-:S02]  /*05d0*/  UMOV UR5, 0x3bf921fb ;  /* 0x3bf921fb00057882 */ /* 0x000fc40000000000 */
[-C--:B--2---:R-:W-:Y:S02]  /*05e0*/  @P0 SHF.L.W.U32.HI R0, R3, R5.reuse, R0 ;  /* 0x0000000503000219 */ /* 0x084fe40000010e00 */
[----:B---3--:R-:W-:Y:S02]  /*05f0*/  @P0 SHF.L.W.U32.HI R3, R2, R5, R3 ;  /* 0x0000000502030219 */ /* 0x008fe40000010e03 */
[----:B------:R-:W-:Y:S02]  /*0600*/  ISETP.GE.AND P0, PT, R11, RZ, PT ;  /* 0x000000ff0b00720c */ /* 0x000fe40003f06270 */
[C---:B------:R-:W-:Y:S01]  /*0610*/  SHF.L.W.U32.HI R2, R3.reuse, 0x2, R0 ;  /* 0x0000000203027819 */ /* 0x040fe20000010e00 */
[----:B------:R-:W-:-:S03]  /*0620*/  IMAD.SHL.U32 R3, R3, 0x4, RZ ;  /* 0x0000000403037824 */ /* 0x000fc600078e00ff */
[----:B------:R-:W-:Y:S02]  /*0630*/  SHF.R.S32.HI R5, RZ, 0x1f, R2 ;  /* 0x0000001fff057819 */ /* 0x000fe40000011402 */
[----:B------:R-:W-:Y:S02]  /*0640*/  LOP3.LUT R11, R2, R11, RZ, 0x3c, !PT ;  /* 0x0000000b020b7212 */ /* 0x000fe400078e3cff */
[C---:B------:R-:W-:Y:S02]  /*0650*/  LOP3.LUT R12, R5.reuse, R3, RZ, 0x3c, !PT ;  /* 0x00000003050c7212 */ /* 0x040fe400078e3cff */
[----:B------:R-:W-:Y:S02]  /*0660*/  LOP3.LUT R13, R5, R2, RZ, 0x3c, !PT ;  /* 0x00000002050d7212 */ /* 0x000fe400078e3cff */
[----:B------:R-:W-:Y:S02]  /*0670*/  SHF.R.U32.HI R3, RZ, 0x1e, R0 ;  /* 0x0000001eff037819 */ /* 0x000fe40000011600 */
[----:B------:R-:W-:-:S02]  /*0680*/  ISETP.GE.AND P1, PT, R11, RZ, PT ;  /* 0x000000ff0b00720c */ /* 0x000fc40003f26270 */
[----:B------:R-:W1:Y:S01]  /*0690*/  I2F.F64.S64 R12, R12 ;  /* 0x0000000c000c7312 */ /* 0x000e620000301c00 */
[----:B------:R-:W-:-:S05]  /*06a0*/  LEA.HI R0, R2, R3, RZ, 0x1 ;  /* 0x0000000302007211 */ /* 0x000fca00078f08ff */
[----:B------:R-:W-:-:S04]  /*06b0*/  IMAD.MOV R2, RZ, RZ, -R0 ;  /* 0x000000ffff027224 */ /* 0x000fc800078e0a00 */
[----:B------:R-:W-:Y:S01]  /*06c0*/  @!P0 IMAD.MOV.U32 R0, RZ, RZ, R2 ;  /* 0x000000ffff008224 */ /* 0x000fe200078e0002 */
[----:B-1----:R-:W-:-:S10]  /*06d0*/  DMUL R14, R12, UR4 ;  /* 0x000000040c0e7c28 */ /* 0x002fd40008000000 */
[----:B------:R-:W1:Y:S02]  /*06e0*/  F2F.F32.F64 R14, R14 ;  /* 0x0000000e000e7310 */ /* 0x000e640000301000 */
[----:B01----:R-:W-:-:S07]  /*06f0*/  FSEL R3, -R14, R14, !P1 ;  /* 0x0000000e0e037208 */ /* 0x003fce0004800100 */
.L_x_5:
[----:B------:R-:W-:Y:S05]  /*0700*/  BSYNC.RECONVERGENT B0 ;  /* 0x0000000000007941 */ /* 0x000fea0003800200 */
.L_x_4:
[----:B------:R-:W-:Y:S01]  /*0710*/  FFMA R11, R6, 4, R9 ;  /* 0x40800000060b7823 */ /* 0x000fe20000000009 */
[----:B------:R-:W-:Y:S02]  /*0720*/  IMAD.MOV.U32 R14, RZ, RZ, 0x37cbac00 ;  /* 0x37cbac00ff0e7424 */ /* 0x000fe400078e00ff */
[----:B------:R-:W-:Y:S01]  /*0730*/  FMUL R5, R3, R3 ;  /* 0x0000000303057220 */ /* 0x000fe20000400000 */
[C---:B------:R-:W-:Y:S01]  /*0740*/  LOP3.LUT R9, R0.reuse, 0x1, RZ, 0xc0, !PT ;  /* 0x0000000100097812 */ /* 0x040fe200078ec0ff */
[----:B------:R-:W-:Y:S01]  /*0750*/  FMUL R2, R11, 0.63661974668502807617 ;  /* 0x3f22f9830b027820 */ /* 0x000fe20000400000 */
[----:B------:R-:W-:Y:S02]  /*0760*/  IMAD.MOV.U32 R12, RZ, RZ, 0x3d2aaabb ;  /* 0x3d2aaabbff0c7424 */ /* 0x000fe400078e00ff */
[----:B------:R-:W-:Y:S01]  /*0770*/  FFMA R8, R5, R14, -0.0013887860113754868507 ;  /* 0xbab607ed05087423 */ /* 0x000fe2000000000e */
[----:B------:R-:W-:Y:S01]  /*0780*/  ISETP.NE.U32.AND P0, PT, R9, 0x1, PT ;  /* 0x000000010900780c */ /* 0x000fe20003f05070 */
[----:B------:R-:W-:Y:S01]  /*0790*/  IMAD.MOV.U32 R9, RZ, RZ, 0x3effffff ;  /* 0x3effffffff097424 */ /* 0x000fe200078e00ff */
[----:B------:R-:W-:Y:S01]  /*07a0*/  LOP3.LUT P1, RZ, R0, 0x2, RZ, 0xc0, !PT ;  /* 0x0000000200ff7812 */ /* 0x000fe2000782c0ff */
[----:B------:R-:W0:Y:S01]  /*07b0*/  F2I.NTZ R2, R2 ;  /* 0x0000000200027305 */ /* 0x000e220000203100 */
[----:B------:R-:W-:Y:S01]  /*07c0*/  FSEL R8, R8, -0.00019574658654164522886, !P0 ;  /* 0xb94d415308087808 */ /* 0x000fe20004000000 */
[----:B------:R-:W-:Y:S01]  /*07d0*/  BSSY.RECONVERGENT B0, `(.L_x_7) ;  /* 0x0000046000007945 */ /* 0x000fe20003800200 */
[----:B------:R-:W-:-:S02]  /*07e0*/  FSEL R12, R12, 0.0083327032625675201416, !P0 ;  /* 0x3c0885e40c0c7808 */ /* 0x000fc40004000000 */
[----:B------:R-:W-:-:S03]  /*07f0*/  FSEL R0, R3, 1, P0 ;  /* 0x3f80000003007808 */ /* 0x000fc60000000000 */
[----:B------:R-:W-:Y:S01]  /*0800*/  FFMA R8, R5, R8, R12 ;  /* 0x0000000805087223 */ /* 0x000fe2000000000c */
[----:B------:R-:W-:Y:S02]  /*0810*/  FSEL R12, -R9, -0.16666662693023681641, !P0 ;  /* 0xbe2aaaa8090c7808 */ /* 0x000fe40004000100 */
[----:B------:R-:W-:-:S03]  /*0820*/  FSETP.GE.AND P0, PT, |R11|, 105615, PT ;  /* 0x47ce47800b00780b */ /* 0x000fc60003f06200 */
[C---:B------:R-:W-:Y:S01]  /*0830*/  FFMA R8, R5.reuse, R8, R12 ;  /* 0x0000000805087223 */ /* 0x040fe2000000000c */
[----:B0-----:R-:W-:Y:S01]  /*0840*/  I2FP.F32.S32 R16, R2 ;  /* 0x0000000200107245 */ /* 0x001fe20000201400 */
[----:B------:R-:W-:-:S04]  /*0850*/  FFMA R5, R5, R0, RZ ;  /* 0x0000000005057223 */ /* 0x000fc800000000ff */
[----:B------:R-:W-:Y:S01]  /*0860*/  FFMA R3, R16, -1.5707962512969970703, R11 ;  /* 0xbfc90fda10037823 */ /* 0x000fe2000000000b */
[----:B------:R-:W-:-:S03]  /*0870*/  FFMA R9, R5, R8, R0 ;  /* 0x0000000805097223 */ /* 0x000fc60000000000 */
[----:B------:R-:W-:Y:S01]  /*0880*/  FFMA R3, R16, -7.5497894158615963534e-08, R3 ;  /* 0xb3a2216810037823 */ /* 0x000fe20000000003 */
[----:B------:R-:W-:-:S03]  /*0890*/  @P1 FADD R9, RZ, -R9 ;  /* 0x80000009ff091221 */ /* 0x000fc60000000000 */
[----:B------:R-:W-:Y:S01]  /*08a0*/  FFMA R0, R16, -5.3903029534742383927e-15, R3 ;  /* 0xa7c234c510007823 */ /* 0x000fe20000000003 */
[----:B------:R-:W-:Y:S06]  /*08b0*/  @!P0 BRA `(.L_x_8) ;  /* 0x0000000000dc8947 */ /* 0x000fec0003800000 */
        /* <DEDUP_REMOVED lines=11> */
.L_x_9:
        /* <DEDUP_REMOVED lines=44> */
.L_x_8:
[----:B------:R-:W-:Y:S05]  /*0c30*/  BSYNC.RECONVERGENT B0 ;  /* 0x0000000000007941 */ /* 0x000fea0003800200 */
.L_x_7:
[----:B------:R-:W-:Y:S01]  /*0c40*/  FMUL R11, R0, R0 ;  /* 0x00000000000b7220 */ /* 0x000fe20000400000 */
[C---:B------:R-:W-:Y:S01]  /*0c50*/  LOP3.LUT R3, R2.reuse, 0x1, RZ, 0xc0, !PT ;  /* 0x0000000102037812 */ /* 0x040fe200078ec0ff */
[----:B------:R-:W-:Y:S01]  /*0c60*/  IMAD.MOV.U32 R8, RZ, RZ, 0x3c0885e4 ;  /* 0x3c0885e4ff087424 */ /* 0x000fe200078e00ff */
[----:B------:R-:W0:Y:S01]  /*0c70*/  LDCU UR4, c[0x0][0x388] ;  /* 0x00007100ff0477ac */ /* 0x000e220008000800 */
[----:B------:R-:W-:Y:S01]  /*0c80*/  FFMA R14, R11, R14, -0.0013887860113754868507 ;  /* 0xbab607ed0b0e7423 */ /* 0x000fe2000000000e */
[----:B------:R-:W-:Y:S01]  /*0c90*/  ISETP.NE.U32.AND P0, PT, R3, 0x1, PT ;  /* 0x000000010300780c */ /* 0x000fe20003f05070 */
[----:B------:R-:W-:Y:S02]  /*0ca0*/  VIADD R5, R2, 0x1 ;  /* 0x0000000102057836 */ /* 0x000fe40000000000 */
[----:B------:R-:W1:Y:S01]  /*0cb0*/  LDC.64 R2, c[0x0][0x380] ;  /* 0x0000e000ff027b82 */ /* 0x000e620000000a00 */
[----:B------:R-:W-:Y:S01]  /*0cc0*/  IMAD.MOV.U32 R12, RZ, RZ, 0x3e2aaaa8 ;  /* 0x3e2aaaa8ff0c7424 */ /* 0x000fe200078e00ff */
[----:B------:R-:W-:-:S02]  /*0cd0*/  FSEL R14, R14, -0.00019574658654164522886, P0 ;  /* 0xb94d41530e0e7808 */ /* 0x000fc40000000000 */
[----:B------:R-:W-:Y:S02]  /*0ce0*/  FSEL R8, R8, 0.041666727513074874878, !P0 ;  /* 0x3d2aaabb08087808 */ /* 0x000fe40004000000 */
[----:B------:R-:W-:Y:S02]  /*0cf0*/  LOP3.LUT P1, RZ, R5, 0x2, RZ, 0xc0, !PT ;  /* 0x0000000205ff7812 */ /* 0x000fe4000782c0ff */
[----:B------:R-:W-:Y:S01]  /*0d00*/  FSEL R5, -R12, -0.4999999701976776123, !P0 ;  /* 0xbeffffff0c057808 */ /* 0x000fe20004000100 */
[----:B------:R-:W-:Y:S01]  /*0d10*/  FFMA R8, R11, R14, R8 ;  /* 0x0000000e0b087223 */ /* 0x000fe20000000008 */
[----:B------:R-:W-:-:S03]  /*0d20*/  FSEL R0, R0, 1, !P0 ;  /* 0x3f80000000007808 */ /* 0x000fc60004000000 */
[C---:B------:R-:W-:Y:S02]  /*0d30*/  FFMA R5, R11.reuse, R8, R5 ;  /* 0x000000080b057223 */ /* 0x040fe40000000005 */
[----:B------:R-:W-:-:S04]  /*0d40*/  FFMA R11, R11, R0, RZ ;  /* 0x000000000b0b7223 */ /* 0x000fc800000000ff */
[----:B------:R-:W-:Y:S01]  /*0d50*/  FFMA R0, R11, R5, R0 ;  /* 0x000000050b007223 */ /* 0x000fe20000000000 */
[----:B0-----:R-:W-:Y:S02]  /*0d60*/  IMAD R5, R10, UR4, R7 ;  /* 0x000000040a057c24 */ /* 0x001fe4000f8e0207 */
[----:B------:R-:W-:Y:S02]  /*0d70*/  IMAD.MOV.U32 R7, RZ, RZ, -0xff0100 ;  /* 0xff00ff00ff077424 */ /* 0x000fe400078e00ff */
[----:B------:R-:W-:Y:S01]  /*0d80*/  @P1 FADD R0, RZ, -R0 ;  /* 0x80000000ff001221 */ /* 0x000fe20000000000 */
[----:B-1----:R-:W-:-:S04]  /*0d90*/  IMAD.WIDE.U32 R2, R5, 0x10, R2 ;  /* 0x0000001005027825 */ /* 0x002fc800078e0002 */
[----:B------:R-:W-:-:S05]  /*0da0*/  FMUL.D2 R5, R9, R0 ;  /* 0x0000000009057220 */ /* 0x000fca0000300000 */
[----:B------:R-:W-:Y:S01]  /*0db0*/  STG.E.128 desc[UR6][R2.64], R4 ;  /* 0x0000000402007986 */ /* 0x000fe2000c101d06 */
[----:B------:R-:W-:Y:S05]  /*0dc0*/  EXIT ;  /* 0x000000000000794d */ /* 0x000fea0003800000 */
        .weak           $__internal_0_$__cuda_sm3x_div_rn_noftz_f32_slowpath
        .type           $__internal_0_$__cuda_sm3x_div_rn_noftz_f32_slowpath,@function
        .size           $__internal_0_$__cuda_sm3x_div_rn_noftz_f32_slowpath,(.L_x_22 - $__internal_0_$__cuda_sm3x_div_rn_noftz_f32_slowpath)
$__internal_0_$__cuda_sm3x_div_rn_noftz_f32_slowpath:
[----:B------:R-:W-:Y:S01]  /*0dd0*/  SHF.R.U32.HI R6, RZ, 0x17, R3 ;  /* 0x00000017ff067819 */ /* 0x000fe20000011603 */
[----:B------:R-:W-:Y:S01]  /*0de0*/  BSSY.RECONVERGENT B1, `(.L_x_10) ;  /* 0x0000062000017945 */ /* 0x000fe20003800200 */
[----:B------:R-:W-:Y:S02]  /*0df0*/  SHF.R.U32.HI R5, RZ, 0x17, R0 ;  /* 0x00000017ff057819 */ /* 0x000fe40000011600 */
[----:B------:R-:W-:Y:S02]  /*0e00*/  LOP3.LUT R12, R6, 0xff, RZ, 0xc0, !PT ;  /* 0x000000ff060c7812 */ /* 0x000fe400078ec0ff */
[----:B------:R-:W-:-:S03]  /*0e10*/  LOP3.LUT R11, R5, 0xff, RZ, 0xc0, !PT ;  /* 0x000000ff050b7812 */ /* 0x000fc600078ec0ff */
[----:B------:R-:W-:Y:S02]  /*0e20*/  VIADD R8, R12, 0xffffffff ;  /* 0xffffffff0c087836 */ /* 0x000fe40000000000 */
[----:B------:R-:W-:-:S03]  /*0e30*/  VIADD R6, R11, 0xffffffff ;  /* 0xffffffff0b067836 */ /* 0x000fc60000000000 */
[----:B------:R-:W-:-:S04]  /*0e40*/  ISETP.GT.U32.AND P0, PT, R8, 0xfd, PT ;  /* 0x000000fd0800780c */ /* 0x000fc80003f04070 */
[----:B------:R-:W-:-:S13]  /*0e50*/  ISETP.GT.U32.OR P0, PT, R6, 0xfd, P0 ;  /* 0x000000fd0600780c */ /* 0x000fda0000704470 */
[----:B------:R-:W-:Y:S01]  /*0e60*/  @!P0 IMAD.MOV.U32 R5, RZ, RZ, RZ ;  /* 0x000000ffff058224 */ /* 0x000fe200078e00ff */
[----:B------:R-:W-:Y:S06]  /*0e70*/  @!P0 BRA `(.L_x_11) ;  /* 0x00000000005c8947 */ /* 0x000fec0003800000 */
[----:B------:R-:W-:Y:S02]  /*0e80*/  FSETP.GTU.FTZ.AND P0, PT, |R0|, +INF , PT ;  /* 0x7f8000000000780b */ /* 0x000fe40003f1c200 */
[----:B------:R-:W-:-:S04]  /*0e90*/  FSETP.GTU.FTZ.AND P1, PT, |R3|, +INF , PT ;  /* 0x7f8000000300780b */ /* 0x000fc80003f3c200 */
[----:B------:R-:W-:-:S13]  /*0ea0*/  PLOP3.LUT P0, PT, P0, P1, PT, 0xf8, 0x8f ;  /* 0x00000000008f781c */ /* 0x000fda0000703f70 */
[----:B------:R-:W-:Y:S05]  /*0eb0*/  @P0 BRA `(.L_x_12) ;  /* 0x00000004004c0947 */ /* 0x000fea0003800000 */
[----:B------:R-:W-:-:S13]  /*0ec0*/  LOP3.LUT P0, RZ, R3, 0x7fffffff, R0, 0xc8, !PT ;  /* 0x7fffffff03ff7812 */ /* 0x000fda000780c800 */
[----:B------:R-:W-:Y:S05]  /*0ed0*/  @!P0 BRA `(.L_x_13) ;  /* 0x00000004003c8947 */ /* 0x000fea0003800000 */
[C---:B------:R-:W-:Y:S02]  /*0ee0*/  FSETP.NEU.FTZ.AND P2, PT, |R0|.reuse, +INF , PT ;  /* 0x7f8000000000780b */ /* 0x040fe40003f5d200 */
[----:B------:R-:W-:Y:S02]  /*0ef0*/  FSETP.NEU.FTZ.AND P1, PT, |R3|, +INF , PT ;  /* 0x7f8000000300780b */ /* 0x000fe40003f3d200 */
[----:B------:R-:W-:-:S11]  /*0f00*/  FSETP.NEU.FTZ.AND P0, PT, |R0|, +INF , PT ;  /* 0x7f8000000000780b */ /* 0x000fd60003f1d200 */
[----:B------:R-:W-:Y:S05]  /*0f10*/  @!P1 BRA !P2, `(.L_x_13) ;  /* 0x00000004002c9947 */ /* 0x000fea0005000000 */
[----:B------:R-:W-:-:S04]  /*0f20*/  LOP3.LUT P2, RZ, R0, 0x7fffffff, RZ, 0xc0, !PT ;  /* 0x7fffffff00ff7812 */ /* 0x000fc8000784c0ff */
[----:B------:R-:W-:-:S13]  /*0f30*/  PLOP3.LUT P1, PT, P1, P2, PT, 0x2f, 0xf2 ;  /* 0x0000000000f2781c */ /* 0x000fda0000f24577 */
[----:B------:R-:W-:Y:S05]  /*0f40*/  @P1 BRA `(.L_x_14) ;  /* 0x0000000400181947 */ /* 0x000fea0003800000 */
[----:B------:R-:W-:-:S04]  /*0f50*/  LOP3.LUT P1, RZ, R3, 0x7fffffff, RZ, 0xc0, !PT ;  /* 0x7fffffff03ff7812 */ /* 0x000fc8000782c0ff */
[----:B------:R-:W-:-:S13]  /*0f60*/  PLOP3.LUT P0, PT, P0, P1, PT, 0x2f, 0xf2 ;  /* 0x0000000000f2781c */ /* 0x000fda0000702577 */
[----:B------:R-:W-:Y:S05]  /*0f70*/  @P0 BRA `(.L_x_15) ;  /* 0x0000000400000947 */ /* 0x000fea0003800000 */
[----:B------:R-:W-:Y:S02]  /*0f80*/  ISETP.GE.AND P0, PT, R6, RZ, PT ;  /* 0x000000ff0600720c */ /* 0x000fe40003f06270 */
[----:B------:R-:W-:-:S11]  /*0f90*/  ISETP.GE.AND P1, PT, R8, RZ, PT ;  /* 0x000000ff0800720c */ /* 0x000fd60003f26270 */
[----:B------:R-:W-:Y:S02]  /*0fa0*/  @P0 IMAD.MOV.U32 R5, RZ, RZ, RZ ;  /* 0x000000ffff050224 */ /* 0x000fe400078e00ff */
[----:B------:R-:W-:Y:S01]  /*0fb0*/  @!P0 FFMA R0, R0, 1.84467440737095516160e+19, RZ ;  /* 0x5f80000000008823 */ /* 0x000fe200000000ff */
[----:B------:R-:W-:Y:S02]  /*0fc0*/  @!P0 IMAD.MOV.U32 R5, RZ, RZ, -0x40 ;  /* 0xffffffc0ff058424 */ /* 0x000fe400078e00ff */
[----:B------:R-:W-:Y:S02]  /*0fd0*/  @!P1 FFMA R3, R3, 1.84467440737095516160e+19, RZ ;  /* 0x5f80000003039823 */ /* 0x000fe400000000ff */
[----:B------:R-:W-:-:S07]  /*0fe0*/  @!P1 VIADD R5, R5, 0x40 ;  /* 0x0000004005059836 */ /* 0x000fce0000000000 */
.L_x_11:
[----:B------:R-:W-:Y:S01]  /*0ff0*/  LEA R6, R12, 0xc0800000, 0x17 ;  /* 0xc08000000c067811 */ /* 0x000fe200078eb8ff */
[----:B------:R-:W-:Y:S04]  /*1000*/  BSSY.RECONVERGENT B2, `(.L_x_16) ;  /* 0x0000036000027945 */ /* 0x000fe80003800200 */
[----:B------:R-:W-:Y:S02]  /*1010*/  IMAD.IADD R6, R3, 0x1, -R6 ;  /* 0x0000000103067824 */ /* 0x000fe400078e0a06 */
[----:B------:R-:W-:Y:S02]  /*1020*/  VIADD R3, R11, 0xffffff81 ;  /* 0xffffff810b037836 */ /* 0x000fe40000000000 */
[----:B------:R0:W1:Y:S01]  /*1030*/  MUFU.RCP R8, R6 ;  /* 0x0000000600087308 */ /* 0x0000620000001000 */
[----:B------:R-:W-:Y:S01]  /*1040*/  FADD.FTZ R9, -R6, -RZ ;  /* 0x800000ff06097221 */ /* 0x000fe20000010100 */
[C---:B------:R-:W-:Y:S01]  /*1050*/  IMAD R0, R3.reuse, -0x800000, R0 ;  /* 0xff80000003007824 */ /* 0x040fe200078e0200 */
[----:B0-----:R-:W-:-:S05]  /*1060*/  IADD3 R6, PT, PT, R3, 0x7f, -R12 ;  /* 0x0000007f03067810 */ /* 0x001fca0007ffe80c */
[----:B------:R-:W-:Y:S02]  /*1070*/  IMAD.IADD R6, R6, 0x1, R5 ;  /* 0x0000000106067824 */ /* 0x000fe400078e0205 */
[----:B-1----:R-:W-:-:S04]  /*1080*/  FFMA R11, R8, R9, 1 ;  /* 0x3f800000080b7423 */ /* 0x002fc80000000009 */
[----:B------:R-:W-:-:S04]  /*1090*/  FFMA R13, R8, R11, R8 ;  /* 0x0000000b080d7223 */ /* 0x000fc80000000008 */
[----:B------:R-:W-:-:S04]  /*10a0*/  FFMA R8, R0, R13, RZ ;  /* 0x0000000d00087223 */ /* 0x000fc800000000ff */
[----:B------:R-:W-:-:S04]  /*10b0*/  FFMA R11, R9, R8, R0 ;  /* 0x00000008090b7223 */ /* 0x000fc80000000000 */
[----:B------:R-:W-:-:S04]  /*10c0*/  FFMA R8, R13, R11, R8 ;  /* 0x0000000b0d087223 */ /* 0x000fc80000000008 */
[----:B------:R-:W-:-:S04]  /*10d0*/  FFMA R9, R9, R8, R0 ;  /* 0x0000000809097223 */ /* 0x000fc80000000000 */
[----:B------:R-:W-:-:S05]  /*10e0*/  FFMA R0, R13, R9, R8 ;  /* 0x000000090d007223 */ /* 0x000fca0000000008 */
[----:B------:R-:W-:-:S04]  /*10f0*/  SHF.R.U32.HI R3, RZ, 0x17, R0 ;  /* 0x00000017ff037819 */ /* 0x000fc80000011600 */
[----:B------:R-:W-:-:S05]  /*1100*/  LOP3.LUT R3, R3, 0xff, RZ, 0xc0, !PT ;  /* 0x000000ff03037812 */ /* 0x000fca00078ec0ff */
[----:B------:R-:W-:-:S04]  /*1110*/  IMAD.IADD R11, R3, 0x1, R6 ;  /* 0x00000001030b7824 */ /* 0x000fc800078e0206 */
[----:B------:R-:W-:-:S05]  /*1120*/  VIADD R3, R11, 0xffffffff ;  /* 0xffffffff0b037836 */ /* 0x000fca0000000000 */
[----:B------:R-:W-:-:S13]  /*1130*/  ISETP.GE.U32.AND P0, PT, R3, 0xfe, PT ;  /* 0x000000fe0300780c */ /* 0x000fda0003f06070 */
[----:B------:R-:W-:Y:S05]  /*1140*/  @!P0 BRA `(.L_x_17) ;  /* 0x0000000000808947 */ /* 0x000fea0003800000 */
[----:B------:R-:W-:-:S13]  /*1150*/  ISETP.GT.AND P0, PT, R11, 0xfe, PT ;  /* 0x000000fe0b00780c */ /* 0x000fda0003f04270 */
[----:B------:R-:W-:Y:S05]  /*1160*/  @P0 BRA `(.L_x_18) ;  /* 0x00000000006c0947 */ /* 0x000fea0003800000 */
[----:B------:R-:W-:-:S13]  /*1170*/  ISETP.GE.AND P0, PT, R11, 0x1, PT ;  /* 0x000000010b00780c */ /* 0x000fda0003f06270 */
[----:B------:R-:W-:Y:S05]  /*1180*/  @P0 BRA `(.L_x_19) ;  /* 0x0000000000740947 */ /* 0x000fea0003800000 */
[----:B------:R-:W-:Y:S02]  /*1190*/  ISETP.GE.AND P0, PT, R11, -0x18, PT ;  /* 0xffffffe80b00780c */ /* 0x000fe40003f06270 */
[----:B------:R-:W-:-:S11]  /*11a0*/  LOP3.LUT R0, R0, 0x80000000, RZ, 0xc0, !PT ;  /* 0x8000000000007812 */ /* 0x000fd600078ec0ff */
[----:B------:R-:W-:Y:S05]  /*11b0*/  @!P0 BRA `(.L_x_19) ;  /* 0x0000000000688947 */ /* 0x000fea0003800000 */
[CCC-:B------:R-:W-:Y:S01]  /*11c0*/  FFMA.RZ R3, R13.reuse, R9.reuse, R8.reuse ;  /* 0x000000090d037223 */ /* 0x1c0fe2000000c008 */
[-CC-:B------:R-:W-:Y:S01]  /*11d0*/  FFMA.RM R6, R13, R9.reuse, R8.reuse ;  /* 0x000000090d067223 */ /* 0x180fe20000004008 */
[C---:B------:R-:W-:Y:S02]  /*11e0*/  ISETP.NE.AND P2, PT, R11.reuse, RZ, PT ;  /* 0x000000ff0b00720c */ /* 0x040fe40003f45270 */
[----:B------:R-:W-:Y:S02]  /*11f0*/  ISETP.NE.AND P1, PT, R11, RZ, PT ;  /* 0x000000ff0b00720c */ /* 0x000fe40003f25270 */
[----:B------:R-:W-:Y:S01]  /*1200*/  LOP3.LUT R5, R3, 0x7fffff, RZ, 0xc0, !PT ;  /* 0x007fffff03057812 */ /* 0x000fe200078ec0ff */
[----:B------:R-:W-:Y:S01]  /*1210*/  FFMA.RP R3, R13, R9, R8 ;  /* 0x000000090d037223 */ /* 0x000fe20000008008 */
[----:B------:R-:W-:Y:S02]  /*1220*/  VIADD R8, R11, 0x20 ;  /* 0x000000200b087836 */ /* 0x000fe40000000000 */
[----:B------:R-:W-:Y:S01]  /*1230*/  LOP3.LUT R5, R5, 0x800000, RZ, 0xfc, !PT ;  /* 0x0080000005057812 */ /* 0x000fe200078efcff */
[----:B------:R-:W-:Y:S01]  /*1240*/  IMAD.MOV R9, RZ, RZ, -R11 ;  /* 0x000000ffff097224 */ /* 0x000fe200078e0a0b */
[----:B------:R-:W-:-:S02]  /*1250*/  FSETP.NEU.FTZ.AND P0, PT, R3, R6, PT ;  /* 0x000000060300720b */ /* 0x000fc40003f1d000 */
[----:B------:R-:W-:Y:S02]  /*1260*/  SHF.L.U32 R8, R5, R8, RZ ;  /* 0x0000000805087219 */ /* 0x000fe400000006ff */
[----:B------:R-:W-:Y:S02]  /*1270*/  SEL R6, R9, RZ, P2 ;  /* 0x000000ff09067207 */ /* 0x000fe40001000000 */
[----:B------:R-:W-:Y:S02]  /*1280*/  ISETP.NE.AND P1, PT, R8, RZ, P1 ;  /* 0x000000ff0800720c */ /* 0x000fe40000f25270 */
[----:B------:R-:W-:Y:S02]  /*1290*/  SHF.R.U32.HI R6, RZ, R6, R5 ;  /* 0x00000006ff067219 */ /* 0x000fe40000011605 */
[----:B------:R-:W-:Y:S02]  /*12a0*/  PLOP3.LUT P0, PT, P0, P1, PT, 0xf8, 0x8f ;  /* 0x00000000008f781c */ /* 0x000fe40000703f70 */
[----:B------:R-:W-:-:S02]  /*12b0*/  SHF.R.U32.HI R8, RZ, 0x1, R6 ;  /* 0x00000001ff087819 */ /* 0x000fc40000011606 */
[----:B------:R-:W-:-:S04]  /*12c0*/  SEL R3, RZ, 0x1, !P0 ;  /* 0x00000001ff037807 */ /* 0x000fc80004000000 */
[----:B------:R-:W-:-:S04]  /*12d0*/  LOP3.LUT R3, R3, 0x1, R8, 0xf8, !PT ;  /* 0x0000000103037812 */ /* 0x000fc800078ef808 */
[----:B------:R-:W-:-:S05]  /*12e0*/  LOP3.LUT R3, R3, R6, RZ, 0xc0, !PT ;  /* 0x0000000603037212 */ /* 0x000fca00078ec0ff */
[----:B------:R-:W-:-:S05]  /*12f0*/  IMAD.IADD R3, R8, 0x1, R3 ;  /* 0x0000000108037824 */ /* 0x000fca00078e0203 */
[----:B------:R-:W-:Y:S01]  /*1300*/  LOP3.LUT R0, R3, R0, RZ, 0xfc, !PT ;  /* 0x0000000003007212 */ /* 0x000fe200078efcff */
[----:B------:R-:W-:Y:S06]  /*1310*/  BRA `(.L_x_19) ;  /* 0x0000000000107947 */ /* 0x000fec0003800000 */
.L_x_18:
[----:B------:R-:W-:-:S04]  /*1320*/  LOP3.LUT R0, R0, 0x80000000, RZ, 0xc0, !PT ;  /* 0x8000000000007812 */ /* 0x000fc800078ec0ff */
[----:B------:R-:W-:Y:S01]  /*1330*/  LOP3.LUT R0, R0, 0x7f800000, RZ, 0xfc, !PT ;  /* 0x7f80000000007812 */ /* 0x000fe200078efcff */
[----:B------:R-:W-:Y:S06]  /*1340*/  BRA `(.L_x_19) ;  /* 0x0000000000047947 */ /* 0x000fec0003800000 */
.L_x_17:
[----:B------:R-:W-:-:S07]  /*1350*/  IMAD R0, R6, 0x800000, R0 ;  /* 0x0080000006007824 */ /* 0x000fce00078e0200 */
.L_x_19:
[----:B------:R-:W-:Y:S05]  /*1360*/  BSYNC.RECONVERGENT B2 ;  /* 0x0000000000027941 */ /* 0x000fea0003800200 */
.L_x_16:
[----:B------:R-:W-:Y:S05]  /*1370*/  BRA `(.L_x_20) ;  /* 0x0000000000207947 */ /* 0x000fea0003800000 */
.L_x_15:
[----:B------:R-:W-:-:S04]  /*1380*/  LOP3.LUT R0, R3, 0x80000000, R0, 0x48, !PT ;  /* 0x8000000003007812 */ /* 0x000fc800078e4800 */
[----:B------:R-:W-:Y:S01]  /*1390*/  LOP3.LUT R0, R0, 0x7f800000, RZ, 0xfc, !PT ;  /* 0x7f80000000007812 */ /* 0x000fe200078efcff */
[----:B------:R-:W-:Y:S06]  /*13a0*/  BRA `(.L_x_20) ;  /* 0x0000000000147947 */ /* 0x000fec0003800000 */
.L_x_14:
[----:B------:R-:W-:Y:S01]  /*13b0*/  LOP3.LUT R0, R3, 0x80000000, R0, 0x48, !PT ;  /* 0x8000000003007812 */ /* 0x000fe200078e4800 */
[----:B------:R-:W-:Y:S06]  /*13c0*/  BRA `(.L_x_20) ;  /* 0x00000000000c7947 */ /* 0x000fec0003800000 */
.L_x_13:
[----:B------:R-:W0:Y:S01]  /*13d0*/  MUFU.RSQ R0, -QNAN ;  /* 0xffc0000000007908 */ /* 0x000e220000001400 */
[----:B------:R-:W-:Y:S05]  /*13e0*/  BRA `(.L_x_20) ;  /* 0x0000000000047947 */ /* 0x000fea0003800000 */
.L_x_12:
[----:B------:R-:W-:-:S07]  /*13f0*/  FADD.FTZ R0, R0, R3 ;  /* 0x0000000300007221 */ /* 0x000fce0000010000 */
.L_x_20:
[----:B------:R-:W-:Y:S05]  /*1400*/  BSYNC.RECONVERGENT B1 ;  /* 0x0000000000017941 */ /* 0x000fea0003800200 */
.L_x_10:
[----:B------:R-:W-:-:S04]  /*1410*/  IMAD.MOV.U32 R3, RZ, RZ, 0x0 ;  /* 0x00000000ff037424 */ /* 0x000fc800078e00ff */
[----:B0-----:R-:W-:Y:S05]  /*1420*/  RET.REL.NODEC R2 `(_Z6kernelP6float4jjf) ;  /* 0xffffffe802f47950 */ /* 0x001fea0003c3ffff */
.L_x_21:
[----:B------:R-:W-:-:S00]  /*1430*/  BRA `(.L_x_21) ;  /* 0xfffffffc00fc7947 */ /* 0x000fc0000383ffff */
[----:B------:R-:W-:-:S00]  /*1440*/  NOP ;  /* 0x0000000000007918 */ /* 0x000fc00000000000 */
        /* <DEDUP_REMOVED lines=11> */
.L_x_22:


//--------------------- .nv.global.init           --------------------------
	.section	.nv.global.init,"aw",@progbits
	.align	4
.nv.global.init:
	.type		__cudart_i2opi_f,@object
	.size		__cudart_i2opi_f,(.L_0 - __cudart_i2opi_f)
__cudart_i2opi_f:
        /*0000*/ 	.byte	0x41, 0x90, 0x43, 0x3c, 0x99, 0x95, 0x62, 0xdb, 0xc0, 0xdd, 0x34, 0xf5, 0xd1, 0x57, 0x27, 0xfc
        /*0010*/ 	.byte	0x29, 0x15, 0x44, 0x4e, 0x6e, 0x83, 0xf9, 0xa2
.L_0:


//--------------------- .nv.shared.reserved.0     --------------------------
	.section	.nv.shared.reserved.0,"aw",@nobits
	.weak		__nv_reservedSMEM_offset_0_alias
	.size		__nv_reservedSMEM_offset_0_alias, 0, 64
	.other		__nv_reservedSMEM_offset_0_alias,@"STO_CUDA_RESERVED_SHARED STV_DEFAULT"
__nv_reservedSMEM_offset_0_alias:
	.zero		0
	.zero		64


//--------------------- .nv.constant0._Z6kernelP6float4jjf --------------------------
	.section	.nv.constant0._Z6kernelP6float4jjf,"a",@progbits
	.sectionflags	@""
	.align	4
.nv.constant0._Z6kernelP6float4jjf:
	.zero		916


//--------------------- SYMBOLS --------------------------

	.type		.nv.reservedSmem.offset0,@object
	.size		.nv.reservedSmem.offset0,0x4
